//
// Generated by NVIDIA NVVM Compiler
//
// Compiler Build ID: CL-36424714
// Cuda compilation tools, release 13.0, V13.0.88
// Based on NVVM 20.0.0
//

.version 9.0
.target sm_100
.address_size 64

	// .globl	_Z14gpu_add_atomicPiiS_
.global .attribute(.managed) .align 4 .b8 arr[4000000];
.global .attribute(.managed) .align 4 .b8 output[4];
// _ZZ14gpu_add_atomicPiiS_E10block_temp has been demoted

.visible .entry _Z14gpu_add_atomicPiiS_(
	.param .u64 .ptr .align 1 _Z14gpu_add_atomicPiiS__param_0,
	.param .u32 _Z14gpu_add_atomicPiiS__param_1,
	.param .u64 .ptr .align 1 _Z14gpu_add_atomicPiiS__param_2
)
{
	.reg .pred 	%p<22>;
	.reg .b32 	%r<73>;
	.reg .b64 	%rd<7>;
	// demoted variable
	.shared .align 4 .b8 _ZZ14gpu_add_atomicPiiS_E10block_temp[1024];
	ld.param.u64 	%rd2, [_Z14gpu_add_atomicPiiS__param_0];
	ld.param.u32 	%r28, [_Z14gpu_add_atomicPiiS__param_1];
	ld.param.u64 	%rd3, [_Z14gpu_add_atomicPiiS__param_2];
	mov.u32 	%r1, %tid.x;
	mov.u32 	%r2, %ntid.x;
	mov.u32 	%r30, %ctaid.x;
	mul.lo.s32 	%r3, %r2, %r30;
	add.s32 	%r62, %r3, %r1;
	setp.ge.s32 	%p1, %r62, %r28;
	mov.b32 	%r64, 0;
	@%p1 bra 	$L__BB0_3;
	mov.u32 	%r32, %nctaid.x;
	mul.lo.s32 	%r5, %r2, %r32;
	cvta.to.global.u64 	%rd1, %rd2;
	mov.b32 	%r64, 0;
$L__BB0_2:
	mul.wide.s32 	%rd4, %r62, 4;
	add.s64 	%rd5, %rd1, %rd4;
	ld.global.u32 	%r33, [%rd5];
	add.s32 	%r64, %r33, %r64;
	add.s32 	%r62, %r62, %r5;
	setp.lt.s32 	%p2, %r62, %r28;
	@%p2 bra 	$L__BB0_2;
$L__BB0_3:
	shl.b32 	%r35, %r1, 2;
	mov.u32 	%r36, _ZZ14gpu_add_atomicPiiS_E10block_temp;
	add.s32 	%r11, %r36, %r35;
	st.shared.u32 	[%r11], %r64;
	bar.sync 	0;
	setp.gt.u32 	%p3, %r1, 127;
	mov.b32 	%r65, 0;
	@%p3 bra 	$L__BB0_5;
	ld.shared.u32 	%r37, [%r11];
	ld.shared.u32 	%r38, [%r11+512];
	add.s32 	%r65, %r38, %r37;
$L__BB0_5:
	setp.gt.u32 	%p4, %r1, 127;
	bar.sync 	0;
	@%p4 bra 	$L__BB0_7;
	st.shared.u32 	[%r11], %r65;
$L__BB0_7:
	bar.sync 	0;
	setp.gt.u32 	%p5, %r1, 63;
	mov.b32 	%r66, 0;
	@%p5 bra 	$L__BB0_9;
	ld.shared.u32 	%r40, [%r11];
	ld.shared.u32 	%r41, [%r11+256];
	add.s32 	%r66, %r41, %r40;
$L__BB0_9:
	setp.gt.u32 	%p6, %r1, 63;
	bar.sync 	0;
	@%p6 bra 	$L__BB0_11;
	st.shared.u32 	[%r11], %r66;
$L__BB0_11:
	bar.sync 	0;
	setp.gt.u32 	%p7, %r1, 31;
	mov.b32 	%r67, 0;
	@%p7 bra 	$L__BB0_13;
	ld.shared.u32 	%r43, [%r11];
	ld.shared.u32 	%r44, [%r11+128];
	add.s32 	%r67, %r44, %r43;
$L__BB0_13:
	setp.gt.u32 	%p8, %r1, 31;
	bar.sync 	0;
	@%p8 bra 	$L__BB0_15;
	st.shared.u32 	[%r11], %r67;
$L__BB0_15:
	bar.sync 	0;
	setp.gt.u32 	%p9, %r1, 15;
	mov.b32 	%r68, 0;
	@%p9 bra 	$L__BB0_17;
	ld.shared.u32 	%r46, [%r11];
	ld.shared.u32 	%r47, [%r11+64];
	add.s32 	%r68, %r47, %r46;
$L__BB0_17:
	setp.gt.u32 	%p10, %r1, 15;
	bar.sync 	0;
	@%p10 bra 	$L__BB0_19;
	st.shared.u32 	[%r11], %r68;
$L__BB0_19:
	bar.sync 	0;
	setp.gt.u32 	%p11, %r1, 7;
	mov.b32 	%r69, 0;
	@%p11 bra 	$L__BB0_21;
	ld.shared.u32 	%r49, [%r11];
	ld.shared.u32 	%r50, [%r11+32];
	add.s32 	%r69, %r50, %r49;
$L__BB0_21:
	setp.gt.u32 	%p12, %r1, 7;
	bar.sync 	0;
	@%p12 bra 	$L__BB0_23;
	st.shared.u32 	[%r11], %r69;
$L__BB0_23:
	bar.sync 	0;
	setp.gt.u32 	%p13, %r1, 3;
	mov.b32 	%r70, 0;
	@%p13 bra 	$L__BB0_25;
	ld.shared.u32 	%r52, [%r11];
	ld.shared.u32 	%r53, [%r11+16];
	add.s32 	%r70, %r53, %r52;
$L__BB0_25:
	setp.gt.u32 	%p14, %r1, 3;
	bar.sync 	0;
	@%p14 bra 	$L__BB0_27;
	st.shared.u32 	[%r11], %r70;
$L__BB0_27:
	bar.sync 	0;
	setp.gt.u32 	%p15, %r1, 1;
	mov.b32 	%r71, 0;
	@%p15 bra 	$L__BB0_29;
	ld.shared.u32 	%r55, [%r11];
	ld.shared.u32 	%r56, [%r11+8];
	add.s32 	%r71, %r56, %r55;
$L__BB0_29:
	setp.gt.u32 	%p16, %r1, 1;
	bar.sync 	0;
	@%p16 bra 	$L__BB0_31;
	st.shared.u32 	[%r11], %r71;
$L__BB0_31:
	bar.sync 	0;
	setp.ne.s32 	%p17, %r1, 0;
	mov.b32 	%r72, 0;
	@%p17 bra 	$L__BB0_33;
	ld.shared.u32 	%r58, [%r11];
	ld.shared.u32 	%r59, [_ZZ14gpu_add_atomicPiiS_E10block_temp+4];
	add.s32 	%r72, %r59, %r58;
$L__BB0_33:
	setp.ne.s32 	%p18, %r1, 0;
	bar.sync 	0;
	@%p18 bra 	$L__BB0_35;
	st.shared.u32 	[%r11], %r72;
$L__BB0_35:
	setp.ne.s32 	%p19, %r1, 0;
	bar.sync 	0;
	setp.ge.u32 	%p20, %r3, %r28;
	or.pred  	%p21, %p19, %p20;
	@%p21 bra 	$L__BB0_37;
	ld.shared.u32 	%r60, [_ZZ14gpu_add_atomicPiiS_E10block_temp];
	cvta.to.global.u64 	%rd6, %rd3;
	atom.global.add.u32 	%r61, [%rd6], %r60;
$L__BB0_37:
	ret;

}


// ===== COMPILED SASS (sm_100) =====

	.target	sm_100

	.elftype	@"ET_EXEC"


//--------------------- .note.nv.tkinfo           --------------------------
	.section	.note.nv.tkinfo,"",@"SHT_NOTE"
	.sectionflags	@"SHF_NOTE_NV_TKINFO"
	.tkinfo
        /*0018*/ 	.word	0x00000002
        /*0030*/ 	.string	""
        /*0030*/ 	.string	"ptxas"
        /*0030*/ 	.string	"Cuda compilation tools, release 13.0, V13.0.88"
        /*0030*/ 	.string	"Build cuda_13.0.r13.0/compiler.36424714_0"
        /*0030*/ 	.string	"-arch sm_100 -m 64 "



//--------------------- .note.nv.cuinfo           --------------------------
	.section	.note.nv.cuinfo,"",@"SHT_NOTE"
	.sectionflags	@"SHF_NOTE_NV_CUINFO"
        /*0018*/ 	.short	0x0002
        /*001a*/ 	.short	0x0064
        /*001c*/ 	.short	0x0082
	.zero		2


//--------------------- .nv.info                  --------------------------
	.section	.nv.info,"",@"SHT_CUDA_INFO"
	.align	4


	//----- nvinfo : EIATTR_REGCOUNT
	.align		4
        /*0000*/ 	.byte	0x04, 0x2f
        /*0002*/ 	.short	(.L_3 - .L_2)
	.align		4
.L_2:
        /*0004*/ 	.word	index@(_Z14gpu_add_atomicPiiS_)
        /*0008*/ 	.word	0x0000000c


	//----- nvinfo : EIATTR_FRAME_SIZE
	.align		4
.L_3:
        /*000c*/ 	.byte	0x04, 0x11
        /*000e*/ 	.short	(.L_5 - .L_4)
	.align		4
.L_4:
        /*0010*/ 	.word	index@(_Z14gpu_add_atomicPiiS_)
        /*0014*/ 	.word	0x00000000


	//----- nvinfo : EIATTR_MIN_STACK_SIZE
	.align		4
.L_5:
        /*0018*/ 	.byte	0x04, 0x12
        /*001a*/ 	.short	(.L_7 - .L_6)
	.align		4
.L_6:
        /*001c*/ 	.word	index@(_Z14gpu_add_atomicPiiS_)
        /*0020*/ 	.word	0x00000000
.L_7:


//--------------------- .nv.compat                --------------------------
	.section	.nv.compat,"",@"SHT_CUDA_COMPAT_INFO"
	.align	4
        /*0000*/ 	.byte	0x02, 0x09, 0x00, 0x00, 0x02, 0x02, 0x01, 0x00, 0x02, 0x05, 0x05, 0x00, 0x03, 0x07, 0x01, 0x01
        /*0010*/ 	.byte	0x02, 0x03, 0x00, 0x00, 0x02, 0x06, 0x01, 0x00, 0x04, 0x0b, 0x08, 0x00, 0x09, 0x00, 0x00, 0x00
        /*0020*/ 	.byte	0x00, 0x00, 0x00, 0x00


//--------------------- .nv.info._Z14gpu_add_atomicPiiS_ --------------------------
	.section	.nv.info._Z14gpu_add_atomicPiiS_,"",@"SHT_CUDA_INFO"
	.sectionflags	@""
	.align	4


	//----- nvinfo : EIATTR_CUDA_API_VERSION
	.align		4
        /*0000*/ 	.byte	0x04, 0x37
        /*0002*/ 	.short	(.L_9 - .L_8)
.L_8:
        /*0004*/ 	.word	0x00000082


	//----- nvinfo : EIATTR_KPARAM_INFO
	.align		4
.L_9:
        /*0008*/ 	.byte	0x04, 0x17
        /*000a*/ 	.short	(.L_11 - .L_10)
.L_10:
        /*000c*/ 	.word	0x00000000
        /*0010*/ 	.short	0x0002
        /*0012*/ 	.short	0x0010
        /*0014*/ 	.byte	0x00, 0xf5, 0x21, 0x00


	//----- nvinfo : EIATTR_KPARAM_INFO
	.align		4
.L_11:
        /*0018*/ 	.byte	0x04, 0x17
        /*001a*/ 	.short	(.L_13 - .L_12)
.L_12:
        /*001c*/ 	.word	0x00000000
        /*0020*/ 	.short	0x0001
        /*0022*/ 	.short	0x0008
        /*0024*/ 	.byte	0x00, 0xf0, 0x11, 0x00


	//----- nvinfo : EIATTR_KPARAM_INFO
	.align		4
.L_13:
        /*0028*/ 	.byte	0x04, 0x17
        /*002a*/ 	.short	(.L_15 - .L_14)
.L_14:
        /*002c*/ 	.word	0x00000000
        /*0030*/ 	.short	0x0000
        /*0032*/ 	.short	0x0000
        /*0034*/ 	.byte	0x00, 0xf5, 0x21, 0x00


	//----- nvinfo : EIATTR_SPARSE_MMA_MASK
	.align		4
.L_15:
        /*0038*/ 	.byte	0x03, 0x50
        /*003a*/ 	.short	0x0000


	//----- nvinfo : EIATTR_MAXREG_COUNT
	.align		4
        /*003c*/ 	.byte	0x03, 0x1b
        /*003e*/ 	.short	0x00ff


	//----- nvinfo : EIATTR_NUM_BARRIERS
	.align		4
        /*0040*/ 	.byte	0x02, 0x4c
        /*0042*/ 	.byte	0x01
	.zero		1


	//----- nvinfo : EIATTR_MERCURY_ISA_VERSION
	.align		4
        /*0044*/ 	.byte	0x03, 0x5f
        /*0046*/ 	.short	0x0101


	//----- nvinfo : EIATTR_INT_WARP_WIDE_INSTR_OFFSETS
	.align		4
        /*0048*/ 	.byte	0x04, 0x31
        /*004a*/ 	.short	(.L_17 - .L_16)


	//   ....[0]....
.L_16:
        /*004c*/ 	.word	0x00000630


	//----- nvinfo : EIATTR_VRC_CTA_INIT_COUNT
	.align		4
.L_17:
        /*0050*/ 	.byte	0x02, 0x4a
	.zero		1
	.zero		1


	//----- nvinfo : EIATTR_EXIT_INSTR_OFFSETS
	.align		4
        /*0054*/ 	.byte	0x04, 0x1c
        /*0056*/ 	.short	(.L_19 - .L_18)


	//   ....[0]....
.L_18:
        /*0058*/ 	.word	0x00000600


	//   ....[1]....
        /*005c*/ 	.word	0x000006a0


	//----- nvinfo : EIATTR_CRS_STACK_SIZE
	.align		4
.L_19:
        /*0060*/ 	.byte	0x04, 0x1e
        /*0062*/ 	.short	(.L_21 - .L_20)
.L_20:
        /*0064*/ 	.word	0x00000000


	//----- nvinfo : EIATTR_CBANK_PARAM_SIZE
	.align		4
.L_21:
        /*0068*/ 	.byte	0x03, 0x19
        /*006a*/ 	.short	0x0018


	//----- nvinfo : EIATTR_PARAM_CBANK
	.align		4
        /*006c*/ 	.byte	0x04, 0x0a
        /*006e*/ 	.short	(.L_23 - .L_22)
	.align		4
.L_22:
        /*0070*/ 	.word	index@(.nv.constant0._Z14gpu_add_atomicPiiS_)
        /*0074*/ 	.short	0x0380
        /*0076*/ 	.short	0x0018


	//----- nvinfo : EIATTR_SW_WAR
	.align		4
.L_23:
        /*0078*/ 	.byte	0x04, 0x36
        /*007a*/ 	.short	(.L_25 - .L_24)
.L_24:
        /*007c*/ 	.word	0x00000008
.L_25:


//--------------------- .nv.callgraph             --------------------------
	.section	.nv.callgraph,"",@"SHT_CUDA_CALLGRAPH"
	.align	4
	.sectionentsize	8
	.align		4
        /*0000*/ 	.word	0x00000000
	.align		4
        /*0004*/ 	.word	0xffffffff
	.align		4
        /*0008*/ 	.word	0x00000000
	.align		4
        /*000c*/ 	.word	0xfffffffe
	.align		4
        /*0010*/ 	.word	0x00000000
	.align		4
        /*0014*/ 	.word	0xfffffffd
	.align		4
        /*0018*/ 	.word	0x00000000
	.align		4
        /*001c*/ 	.word	0xfffffffc


//--------------------- .nv.constant4             --------------------------
	.section	.nv.constant4,"a",@progbits
	.align	8
	.align		8
.nv.constant4:
        /*0000*/ 	.dword	arr
	.align		8
        /*0008*/ 	.dword	output


//--------------------- .text._Z14gpu_add_atomicPiiS_ --------------------------
	.section	.text._Z14gpu_add_atomicPiiS_,"ax",@progbits
	.align	128
        .global         _Z14gpu_add_atomicPiiS_
        .type           _Z14gpu_add_atomicPiiS_,@function
        .size           _Z14gpu_add_atomicPiiS_,(.L_x_4 - _Z14gpu_add_atomicPiiS_)
        .other          _Z14gpu_add_atomicPiiS_,@"STO_CUDA_ENTRY STV_DEFAULT"
_Z14gpu_add_atomicPiiS_:
.text._Z14gpu_add_atomicPiiS_:
[----:B------:R-:W-:Y:S01]  /*0000*/  LDC R1, c[0x0][0x37c] ;  /* 0x0000df00ff017b82 */ /* 0x000fe20000000800 */
[----:B------:R-:W0:Y:S07]  /*0010*/  S2R R9, SR_TID.X ;  /* 0x0000000000097919 */ /* 0x000e2e0000002100 */
[----:B------:R-:W1:Y:S01]  /*0020*/  S2UR UR4, SR_CTAID.X ;  /* 0x00000000000479c3 */ /* 0x000e620000002500 */
[----:B------:R-:W1:Y:S01]  /*0030*/  LDCU UR7, c[0x0][0x360] ;  /* 0x00006c00ff0777ac */ /* 0x000e620008000800 */
[----:B------:R-:W-:Y:S01]  /*0040*/  BSSY.RECONVERGENT B0, `(.L_x_0) ;  /* 0x0000013000007945 */ /* 0x000fe20003800200 */
[----:B------:R-:W-:Y:S01]  /*0050*/  IMAD.MOV.U32 R6, RZ, RZ, RZ ;  /* 0x000000ffff067224 */ /* 0x000fe200078e00ff */
[----:B------:R-:W2:Y:S04]  /*0060*/  LDCU.64 UR8, c[0x0][0x358] ;  /* 0x00006b00ff0877ac */ /* 0x000ea80008000a00 */
[----:B------:R-:W3:Y:S01]  /*0070*/  LDC R0, c[0x0][0x388] ;  /* 0x0000e200ff007b82 */ /* 0x000ee20000000800 */
[----:B-1----:R-:W-:-:S06]  /*0080*/  UIMAD UR4, UR7, UR4, URZ ;  /* 0x00000004070472a4 */ /* 0x002fcc000f8e02ff */
[----:B0-----:R-:W-:-:S05]  /*0090*/  VIADD R3, R9, UR4 ;  /* 0x0000000409037c36 */ /* 0x001fca0008000000 */
[----:B---3--:R-:W-:-:S13]  /*00a0*/  ISETP.GE.AND P0, PT, R3, R0, PT ;  /* 0x000000000300720c */ /* 0x008fda0003f06270 */
[----:B--2---:R-:W-:Y:S05]  /*00b0*/  @P0 BRA `(.L_x_1) ;  /* 0x00000000002c0947 */ /* 0x004fea0003800000 */
[----:B------:R-:W0:Y:S01]  /*00c0*/  LDC R8, c[0x0][0x370] ;  /* 0x0000dc00ff087b82 */ /* 0x000e220000000800 */
[----:B------:R-:W-:Y:S02]  /*00d0*/  HFMA2 R6, -RZ, RZ, 0, 0 ;  /* 0x00000000ff067431 */ /* 0x000fe400000001ff */
[----:B------:R-:W-:-:S05]  /*00e0*/  IMAD.MOV.U32 R7, RZ, RZ, R3 ;  /* 0x000000ffff077224 */ /* 0x000fca00078e0003 */
[----:B------:R-:W1:Y:S01]  /*00f0*/  LDC.64 R4, c[0x0][0x380] ;  /* 0x0000e000ff047b82 */ /* 0x000e620000000a00 */
[----:B0-----:R-:W-:-:S07]  /*0100*/  IMAD R8, R8, UR7, RZ ;  /* 0x0000000708087c24 */ /* 0x001fce000f8e02ff */
.L_x_2:
[----:B-1----:R-:W-:-:S06]  /*0110*/  IMAD.WIDE R2, R7, 0x4, R4 ;  /* 0x0000000407027825 */ /* 0x002fcc00078e0204 */
[----:B------:R-:W2:Y:S01]  /*0120*/  LDG.E R3, desc[UR8][R2.64] ;  /* 0x0000000802037981 */ /* 0x000ea2000c1e1900 */
[----:B------:R-:W-:-:S05]  /*0130*/  IMAD.IADD R7, R8, 0x1, R7 ;  /* 0x0000000108077824 */ /* 0x000fca00078e0207 */
[----:B------:R-:W-:Y:S01]  /*0140*/  ISETP.GE.AND P0, PT, R7, R0, PT ;  /* 0x000000000700720c */ /* 0x000fe20003f06270 */
[----:B--2---:R-:W-:-:S12]  /*0150*/  IMAD.IADD R6, R3, 0x1, R6 ;  /* 0x0000000103067824 */ /* 0x004fd800078e0206 */
[----:B------:R-:W-:Y:S05]  /*0160*/  @!P0 BRA `(.L_x_2) ;  /* 0xfffffffc00e88947 */ /* 0x000fea000383ffff */
.L_x_1:
[----:B------:R-:W-:Y:S05]  /*0170*/  BSYNC.RECONVERGENT B0 ;  /* 0x0000000000007941 */ /* 0x000fea0003800200 */
.L_x_0:
[----:B------:R-:W0:Y:S01]  /*0180*/  S2UR UR6, SR_CgaCtaId ;  /* 0x00000000000679c3 */ /* 0x000e220000008800 */
[----:B------:R-:W-:Y:S01]  /*0190*/  UMOV UR5, 0x400 ;  /* 0x0000040000057882 */ /* 0x000fe20000000000 */
[C---:B------:R-:W-:Y:S02]  /*01a0*/  ISETP.GT.U32.AND P0, PT, R9.reuse, 0x7f, PT ;  /* 0x0000007f0900780c */ /* 0x040fe40003f04070 */
[----:B------:R-:W-:Y:S02]  /*01b0*/  MOV R2, RZ ;  /* 0x000000ff00027202 */ /* 0x000fe40000000f00 */
[----:B------:R-:W-:Y:S01]  /*01c0*/  ISETP.GT.U32.AND P1, PT, R9, 0x3f, PT ;  /* 0x0000003f0900780c */ /* 0x000fe20003f24070 */
[----:B0-----:R-:W-:-:S06]  /*01d0*/  ULEA UR5, UR6, UR5, 0x18 ;  /* 0x0000000506057291 */ /* 0x001fcc000f8ec0ff */
[----:B------:R-:W-:-:S05]  /*01e0*/  LEA R3, R9, UR5, 0x2 ;  /* 0x0000000509037c11 */ /* 0x000fca000f8e10ff */
[----:B------:R-:W-:Y:S01]  /*01f0*/  STS [R3], R6 ;  /* 0x0000000603007388 */ /* 0x000fe20000000800 */
[----:B------:R-:W-:Y:S06]  /*0200*/  BAR.SYNC.DEFER_BLOCKING 0x0 ;  /* 0x0000000000007b1d */ /* 0x000fec0000010000 */
[----:B------:R-:W-:Y:S04]  /*0210*/  @!P0 LDS R4, [R3] ;  /* 0x0000000003048984 */ /* 0x000fe80000000800 */
[----:B------:R-:W0:Y:S02]  /*0220*/  @!P0 LDS R5, [R3+0x200] ;  /* 0x0002000003058984 */ /* 0x000e240000000800 */
[----:B0-----:R-:W-:Y:S01]  /*0230*/  @!P0 IMAD.IADD R2, R4, 0x1, R5 ;  /* 0x0000000104028824 */ /* 0x001fe200078e0205 */
[----:B------:R-:W-:Y:S01]  /*0240*/  BAR.SYNC.DEFER_BLOCKING 0x0 ;  /* 0x0000000000007b1d */ /* 0x000fe20000010000 */
[----:B------:R-:W-:-:S05]  /*0250*/  IMAD.MOV.U32 R4, RZ, RZ, RZ ;  /* 0x000000ffff047224 */ /* 0x000fca00078e00ff */
[----:B------:R0:W-:Y:S02]  /*0260*/  @!P0 STS [R3], R2 ;  /* 0x0000000203008388 */ /* 0x0001e40000000800 */
[----:B------:R-:W-:Y:S01]  /*0270*/  BAR.SYNC.DEFER_BLOCKING 0x0 ;  /* 0x0000000000007b1d */ /* 0x000fe20000010000 */
[----:B------:R-:W-:Y:S01]  /*0280*/  ISETP.GT.U32.AND P0, PT, R9, 0x1f, PT ;  /* 0x0000001f0900780c */ /* 0x000fe20003f04070 */
[----:B0-----:R-:W-:-:S04]  /*0290*/  IMAD.MOV.U32 R2, RZ, RZ, RZ ;  /* 0x000000ffff027224 */ /* 0x001fc800078e00ff */
[----:B------:R-:W-:Y:S04]  /*02a0*/  @!P1 LDS R5, [R3] ;  /* 0x0000000003059984 */ /* 0x000fe80000000800 */
[----:B------:R-:W0:Y:S02]  /*02b0*/  @!P1 LDS R6, [R3+0x100] ;  /* 0x0001000003069984 */ /* 0x000e240000000800 */
[----:B0-----:R-:W-:Y:S01]  /*02c0*/  @!P1 IADD3 R4, PT, PT, R5, R6, RZ ;  /* 0x0000000605049210 */ /* 0x001fe20007ffe0ff */
[----:B------:R-:W-:Y:S06]  /*02d0*/  BAR.SYNC.DEFER_BLOCKING 0x0 ;  /* 0x0000000000007b1d */ /* 0x000fec0000010000 */
[----:B------:R0:W-:Y:S02]  /*02e0*/  @!P1 STS [R3], R4 ;  /* 0x0000000403009388 */ /* 0x0001e40000000800 */
[----:B------:R-:W-:Y:S01]  /*02f0*/  BAR.SYNC.DEFER_BLOCKING 0x0 ;  /* 0x0000000000007b1d */ /* 0x000fe20000010000 */
[----:B------:R-:W-:Y:S01]  /*0300*/  ISETP.GT.U32.AND P1, PT, R9, 0xf, PT ;  /* 0x0000000f0900780c */ /* 0x000fe20003f24070 */
[----:B0-----:R-:W-:-:S04]  /*0310*/  HFMA2 R4, -RZ, RZ, 0, 0 ;  /* 0x00000000ff047431 */ /* 0x001fc800000001ff */
[----:B------:R-:W-:Y:S04]  /*0320*/  @!P0 LDS R5, [R3] ;  /* 0x0000000003058984 */ /* 0x000fe80000000800 */
[----:B------:R-:W0:Y:S02]  /*0330*/  @!P0 LDS R6, [R3+0x80] ;  /* 0x0000800003068984 */ /* 0x000e240000000800 */
[----:B0-----:R-:W-:Y:S01]  /*0340*/  @!P0 IMAD.IADD R2, R5, 0x1, R6 ;  /* 0x0000000105028824 */ /* 0x001fe200078e0206 */
[----:B------:R-:W-:Y:S06]  /*0350*/  BAR.SYNC.DEFER_BLOCKING 0x0 ;  /* 0x0000000000007b1d */ /* 0x000fec0000010000 */
[----:B------:R0:W-:Y:S02]  /*0360*/  @!P0 STS [R3], R2 ;  /* 0x0000000203008388 */ /* 0x0001e40000000800 */
[----:B------:R-:W-:Y:S01]  /*0370*/  BAR.SYNC.DEFER_BLOCKING 0x0 ;  /* 0x0000000000007b1d */ /* 0x000fe20000010000 */
[----:B------:R-:W-:Y:S01]  /*0380*/  ISETP.GT.U32.AND P0, PT, R9, 0x7, PT ;  /* 0x000000070900780c */ /* 0x000fe20003f04070 */
[----:B0-----:R-:W-:-:S04]  /*0390*/  IMAD.MOV.U32 R2, RZ, RZ, RZ ;  /* 0x000000ffff027224 */ /* 0x001fc800078e00ff */
        /* <DEDUP_REMOVED lines=14> */
[----:B------:R-:W-:-:S02]  /*0480*/  ISETP.GT.U32.AND P0, PT, R9, 0x1, PT ;  /* 0x000000010900780c */ /* 0x000fc40003f04070 */
[----:B0-----:R-:W-:-:S03]  /*0490*/  MOV R2, RZ ;  /* 0x000000ff00027202 */ /* 0x001fc60000000f00 */
[----:B------:R-:W-:Y:S04]  /*04a0*/  @!P1 LDS R5, [R3] ;  /* 0x0000000003059984 */ /* 0x000fe80000000800 */
[----:B------:R-:W0:Y:S02]  /*04b0*/  @!P1 LDS R6, [R3+0x10] ;  /* 0x0000100003069984 */ /* 0x000e240000000800 */
[----:B0-----:R-:W-:Y:S01]  /*04c0*/  @!P1 IMAD.IADD R4, R5, 0x1, R6 ;  /* 0x0000000105049824 */ /* 0x001fe200078e0206 */
[----:B------:R-:W-:Y:S06]  /*04d0*/  BAR.SYNC.DEFER_BLOCKING 0x0 ;  /* 0x0000000000007b1d */ /* 0x000fec0000010000 */
[----:B------:R0:W-:Y:S02]  /*04e0*/  @!P1 STS [R3], R4 ;  /* 0x0000000403009388 */ /* 0x0001e40000000800 */
[----:B------:R-:W-:Y:S01]  /*04f0*/  BAR.SYNC.DEFER_BLOCKING 0x0 ;  /* 0x0000000000007b1d */ /* 0x000fe20000010000 */
[----:B------:R-:W-:Y:S01]  /*0500*/  ISETP.NE.AND P1, PT, R9, RZ, PT ;  /* 0x000000ff0900720c */ /* 0x000fe20003f25270 */
[----:B0-----:R-:W-:-:S04]  /*0510*/  IMAD.MOV.U32 R4, RZ, RZ, RZ ;  /* 0x000000ffff047224 */ /* 0x001fc800078e00ff */
[----:B------:R-:W-:Y:S04]  /*0520*/  @!P0 LDS R5, [R3] ;  /* 0x0000000003058984 */ /* 0x000fe80000000800 */
[----:B------:R-:W0:Y:S02]  /*0530*/  @!P0 LDS R6, [R3+0x8] ;  /* 0x0000080003068984 */ /* 0x000e240000000800 */
[----:B0-----:R-:W-:Y:S01]  /*0540*/  @!P0 IMAD.IADD R2, R5, 0x1, R6 ;  /* 0x0000000105028824 */ /* 0x001fe200078e0206 */
[----:B------:R-:W-:Y:S06]  /*0550*/  BAR.SYNC.DEFER_BLOCKING 0x0 ;  /* 0x0000000000007b1d */ /* 0x000fec0000010000 */
[----:B------:R-:W-:Y:S02]  /*0560*/  @!P0 STS [R3], R2 ;  /* 0x0000000203008388 */ /* 0x000fe40000000800 */
[----:B------:R-:W-:Y:S01]  /*0570*/  BAR.SYNC.DEFER_BLOCKING 0x0 ;  /* 0x0000000000007b1d */ /* 0x000fe20000010000 */
[----:B------:R-:W-:-:S04]  /*0580*/  ISETP.LE.U32.AND P0, PT, R0, UR4, PT ;  /* 0x0000000400007c0c */ /* 0x000fc8000bf03070 */
[----:B------:R-:W-:Y:S01]  /*0590*/  ISETP.NE.OR P0, PT, R9, RZ, P0 ;  /* 0x000000ff0900720c */ /* 0x000fe20000705670 */
[----:B------:R-:W-:Y:S04]  /*05a0*/  @!P1 LDS R5, [R3] ;  /* 0x0000000003059984 */ /* 0x000fe80000000800 */
[----:B------:R-:W0:Y:S02]  /*05b0*/  @!P1 LDS R6, [UR5+0x4] ;  /* 0x00000405ff069984 */ /* 0x000e240008000800 */
[----:B0-----:R-:W-:Y:S01]  /*05c0*/  @!P1 IADD3 R4, PT, PT, R5, R6, RZ ;  /* 0x0000000605049210 */ /* 0x001fe20007ffe0ff */
[----:B------:R-:W-:Y:S06]  /*05d0*/  BAR.SYNC.DEFER_BLOCKING 0x0 ;  /* 0x0000000000007b1d */ /* 0x000fec0000010000 */
[----:B------:R0:W-:Y:S02]  /*05e0*/  @!P1 STS [R3], R4 ;  /* 0x0000000403009388 */ /* 0x0001e40000000800 */
[----:B------:R-:W-:Y:S06]  /*05f0*/  BAR.SYNC.DEFER_BLOCKING 0x0 ;  /* 0x0000000000007b1d */ /* 0x000fec0000010000 */
[----:B------:R-:W-:Y:S05]  /*0600*/  @P0 EXIT ;  /* 0x000000000000094d */ /* 0x000fea0003800000 */
[----:B0-----:R-:W0:Y:S01]  /*0610*/  S2R R4, SR_LANEID ;  /* 0x0000000000047919 */ /* 0x001e220000000000 */
[----:B------:R-:W1:Y:S01]  /*0620*/  LDC.64 R2, c[0x0][0x390] ;  /* 0x0000e400ff027b82 */ /* 0x000e620000000a00 */
[----:B------:R-:W-:Y:S01]  /*0630*/  VOTEU.ANY UR4, UPT, PT ;  /* 0x0000000000047886 */ /* 0x000fe200038e0100 */
[----:B------:R-:W2:Y:S01]  /*0640*/  LDS R0, [UR5] ;  /* 0x00000005ff007984 */ /* 0x000ea20008000800 */
[----:B------:R-:W-:Y:S02]  /*0650*/  UFLO.U32 UR6, UR4 ;  /* 0x00000004000672bd */ /* 0x000fe400080e0000 */
[----:B------:R-:W-:-:S04]  /*0660*/  UPOPC UR4, UR4 ;  /* 0x00000004000472bf */ /* 0x000fc80008000000 */
[----:B0-----:R-:W-:Y:S02]  /*0670*/  ISETP.EQ.U32.AND P0, PT, R4, UR6, PT ;  /* 0x0000000604007c0c */ /* 0x001fe4000bf02070 */
[----:B--2---:R-:W-:-:S11]  /*0680*/  IMAD R5, R0, UR4, RZ ;  /* 0x0000000400057c24 */ /* 0x004fd6000f8e02ff */
[----:B-1----:R-:W-:Y:S01]  /*0690*/  @P0 REDG.E.ADD.STRONG.GPU desc[UR8][R2.64], R5 ;  /* 0x000000050200098e */ /* 0x002fe2000c12e108 */
[----:B------:R-:W-:Y:S05]  /*06a0*/  EXIT ;  /* 0x000000000000794d */ /* 0x000fea0003800000 */
.L_x_3:
[----:B------:R-:W-:-:S00]  /*06b0*/  BRA `(.L_x_3) ;  /* 0xfffffffc00fc7947 */ /* 0x000fc0000383ffff */
[----:B------:R-:W-:-:S00]  /*06c0*/  NOP ;  /* 0x0000000000007918 */ /* 0x000fc00000000000 */
        /* <DEDUP_REMOVED lines=11> */
.L_x_4:


//--------------------- .nv.shared._Z14gpu_add_atomicPiiS_ --------------------------
	.section	.nv.shared._Z14gpu_add_atomicPiiS_,"aw",@nobits
	.sectionflags	@""
	.align	4
.nv.shared._Z14gpu_add_atomicPiiS_:
	.zero		2048


//--------------------- .nv.shared.reserved.0     --------------------------
	.section	.nv.shared.reserved.0,"aw",@nobits
	.weak		__nv_reservedSMEM_offset_0_alias
	.size		__nv_reservedSMEM_offset_0_alias, 0, 64
	.other		__nv_reservedSMEM_offset_0_alias,@"STO_CUDA_RESERVED_SHARED STV_DEFAULT"
__nv_reservedSMEM_offset_0_alias:
	.zero		0
	.zero		64


//--------------------- .nv.global                --------------------------
	.section	.nv.global,"aw",@nobits
	.align	4
.nv.global:
	.type		output,@object
	.size		output,(arr - output)
	.other		output,@"STV_DEFAULT STO_CUDA_MANAGED"
output:
	.zero		4
	.type		arr,@object
	.size		arr,(.L_0 - arr)
	.other		arr,@"STV_DEFAULT STO_CUDA_MANAGED"
arr:
	.zero		4000000
.L_0:


//--------------------- .nv.constant0._Z14gpu_add_atomicPiiS_ --------------------------
	.section	.nv.constant0._Z14gpu_add_atomicPiiS_,"a",@progbits
	.sectionflags	@""
	.align	4
.nv.constant0._Z14gpu_add_atomicPiiS_:
	.zero		920


//--------------------- SYMBOLS --------------------------

	.type		.nv.reservedSmem.offset0,@object
	.size		.nv.reservedSmem.offset0,0x4
	.type		.nv.reservedSmem.cap,@object
	.size		.nv.reservedSmem.cap,0x4
